//
// Generated by NVIDIA NVVM Compiler
//
// Compiler Build ID: CL-36424714
// Cuda compilation tools, release 13.0, V13.0.88
// Based on NVVM 20.0.0
//

.version 9.0
.target sm_100
.address_size 64

	// .globl	_Z6addGPUPiS_S_

.visible .entry _Z6addGPUPiS_S_(
	.param .u64 .ptr .align 1 _Z6addGPUPiS_S__param_0,
	.param .u64 .ptr .align 1 _Z6addGPUPiS_S__param_1,
	.param .u64 .ptr .align 1 _Z6addGPUPiS_S__param_2
)
{
	.reg .pred 	%p<2>;
	.reg .b32 	%r<5>;
	.reg .b64 	%rd<11>;

	ld.param.u64 	%rd1, [_Z6addGPUPiS_S__param_0];
	ld.param.u64 	%rd2, [_Z6addGPUPiS_S__param_1];
	ld.param.u64 	%rd3, [_Z6addGPUPiS_S__param_2];
	mov.u32 	%r1, %ctaid.x;
	setp.gt.u32 	%p1, %r1, 499999;
	@%p1 bra 	$L__BB0_2;
	cvta.to.global.u64 	%rd4, %rd1;
	cvta.to.global.u64 	%rd5, %rd2;
	cvta.to.global.u64 	%rd6, %rd3;
	mul.wide.u32 	%rd7, %r1, 4;
	add.s64 	%rd8, %rd4, %rd7;
	ld.global.u32 	%r2, [%rd8];
	add.s64 	%rd9, %rd5, %rd7;
	ld.global.u32 	%r3, [%rd9];
	add.s32 	%r4, %r3, %r2;
	add.s64 	%rd10, %rd6, %rd7;
	st.global.u32 	[%rd10], %r4;
$L__BB0_2:
	ret;

}


// ===== COMPILED SASS (sm_100) =====

	.target	sm_100

	.elftype	@"ET_EXEC"


//--------------------- .note.nv.tkinfo           --------------------------
	.section	.note.nv.tkinfo,"",@"SHT_NOTE"
	.sectionflags	@"SHF_NOTE_NV_TKINFO"
	.tkinfo
        /*0018*/ 	.word	0x00000002
        /*0030*/ 	.string	""
        /*0030*/ 	.string	"ptxas"
        /*0030*/ 	.string	"Cuda compilation tools, release 13.0, V13.0.88"
        /*0030*/ 	.string	"Build cuda_13.0.r13.0/compiler.36424714_0"
        /*0030*/ 	.string	"-arch sm_100 -m 64 "



//--------------------- .note.nv.cuinfo           --------------------------
	.section	.note.nv.cuinfo,"",@"SHT_NOTE"
	.sectionflags	@"SHF_NOTE_NV_CUINFO"
        /*0018*/ 	.short	0x0002
        /*001a*/ 	.short	0x0064
        /*001c*/ 	.short	0x0082
	.zero		2


//--------------------- .nv.info                  --------------------------
	.section	.nv.info,"",@"SHT_CUDA_INFO"
	.align	4


	//----- nvinfo : EIATTR_REGCOUNT
	.align		4
        /*0000*/ 	.byte	0x04, 0x2f
        /*0002*/ 	.short	(.L_1 - .L_0)
	.align		4
.L_0:
        /*0004*/ 	.word	index@(_Z6addGPUPiS_S_)
        /*0008*/ 	.word	0x0000000c


	//----- nvinfo : EIATTR_FRAME_SIZE
	.align		4
.L_1:
        /*000c*/ 	.byte	0x04, 0x11
        /*000e*/ 	.short	(.L_3 - .L_2)
	.align		4
.L_2:
        /*0010*/ 	.word	index@(_Z6addGPUPiS_S_)
        /*0014*/ 	.word	0x00000000


	//----- nvinfo : EIATTR_MIN_STACK_SIZE
	.align		4
.L_3:
        /*0018*/ 	.byte	0x04, 0x12
        /*001a*/ 	.short	(.L_5 - .L_4)
	.align		4
.L_4:
        /*001c*/ 	.word	index@(_Z6addGPUPiS_S_)
        /*0020*/ 	.word	0x00000000
.L_5:


//--------------------- .nv.compat                --------------------------
	.section	.nv.compat,"",@"SHT_CUDA_COMPAT_INFO"
	.align	4
        /*0000*/ 	.byte	0x02, 0x09, 0x00, 0x00, 0x02, 0x02, 0x01, 0x00, 0x02, 0x05, 0x05, 0x00, 0x03, 0x07, 0x01, 0x01
        /*0010*/ 	.byte	0x02, 0x03, 0x00, 0x00, 0x02, 0x06, 0x01, 0x00, 0x04, 0x0b, 0x08, 0x00, 0x09, 0x00, 0x00, 0x00
        /*0020*/ 	.byte	0x00, 0x00, 0x00, 0x00


//--------------------- .nv.info._Z6addGPUPiS_S_  --------------------------
	.section	.nv.info._Z6addGPUPiS_S_,"",@"SHT_CUDA_INFO"
	.sectionflags	@""
	.align	4


	//----- nvinfo : EIATTR_CUDA_API_VERSION
	.align		4
        /*0000*/ 	.byte	0x04, 0x37
        /*0002*/ 	.short	(.L_7 - .L_6)
.L_6:
        /*0004*/ 	.word	0x00000082


	//----- nvinfo : EIATTR_KPARAM_INFO
	.align		4
.L_7:
        /*0008*/ 	.byte	0x04, 0x17
        /*000a*/ 	.short	(.L_9 - .L_8)
.L_8:
        /*000c*/ 	.word	0x00000000
        /*0010*/ 	.short	0x0002
        /*0012*/ 	.short	0x0010
        /*0014*/ 	.byte	0x00, 0xf5, 0x21, 0x00


	//----- nvinfo : EIATTR_KPARAM_INFO
	.align		4
.L_9:
        /*0018*/ 	.byte	0x04, 0x17
        /*001a*/ 	.short	(.L_11 - .L_10)
.L_10:
        /*001c*/ 	.word	0x00000000
        /*0020*/ 	.short	0x0001
        /*0022*/ 	.short	0x0008
        /*0024*/ 	.byte	0x00, 0xf5, 0x21, 0x00


	//----- nvinfo : EIATTR_KPARAM_INFO
	.align		4
.L_11:
        /*0028*/ 	.byte	0x04, 0x17
        /*002a*/ 	.short	(.L_13 - .L_12)
.L_12:
        /*002c*/ 	.word	0x00000000
        /*0030*/ 	.short	0x0000
        /*0032*/ 	.short	0x0000
        /*0034*/ 	.byte	0x00, 0xf5, 0x21, 0x00


	//----- nvinfo : EIATTR_SPARSE_MMA_MASK
	.align		4
.L_13:
        /*0038*/ 	.byte	0x03, 0x50
        /*003a*/ 	.short	0x0000


	//----- nvinfo : EIATTR_MAXREG_COUNT
	.align		4
        /*003c*/ 	.byte	0x03, 0x1b
        /*003e*/ 	.short	0x00ff


	//----- nvinfo : EIATTR_MERCURY_ISA_VERSION
	.align		4
        /*0040*/ 	.byte	0x03, 0x5f
        /*0042*/ 	.short	0x0101


	//----- nvinfo : EIATTR_VRC_CTA_INIT_COUNT
	.align		4
        /*0044*/ 	.byte	0x02, 0x4a
	.zero		1
	.zero		1


	//----- nvinfo : EIATTR_EXIT_INSTR_OFFSETS
	.align		4
        /*0048*/ 	.byte	0x04, 0x1c
        /*004a*/ 	.short	(.L_15 - .L_14)


	//   ....[0]....
.L_14:
        /*004c*/ 	.word	0x00000030


	//   ....[1]....
        /*0050*/ 	.word	0x000000f0


	//----- nvinfo : EIATTR_CBANK_PARAM_SIZE
	.align		4
.L_15:
        /*0054*/ 	.byte	0x03, 0x19
        /*0056*/ 	.short	0x0018


	//----- nvinfo : EIATTR_PARAM_CBANK
	.align		4
        /*0058*/ 	.byte	0x04, 0x0a
        /*005a*/ 	.short	(.L_17 - .L_16)
	.align		4
.L_16:
        /*005c*/ 	.word	index@(.nv.constant0._Z6addGPUPiS_S_)
        /*0060*/ 	.short	0x0380
        /*0062*/ 	.short	0x0018


	//----- nvinfo : EIATTR_SW_WAR
	.align		4
.L_17:
        /*0064*/ 	.byte	0x04, 0x36
        /*0066*/ 	.short	(.L_19 - .L_18)
.L_18:
        /*0068*/ 	.word	0x00000008
.L_19:


//--------------------- .nv.callgraph             --------------------------
	.section	.nv.callgraph,"",@"SHT_CUDA_CALLGRAPH"
	.align	4
	.sectionentsize	8
	.align		4
        /*0000*/ 	.word	0x00000000
	.align		4
        /*0004*/ 	.word	0xffffffff
	.align		4
        /*0008*/ 	.word	0x00000000
	.align		4
        /*000c*/ 	.word	0xfffffffe
	.align		4
        /*0010*/ 	.word	0x00000000
	.align		4
        /*0014*/ 	.word	0xfffffffd
	.align		4
        /*0018*/ 	.word	0x00000000
	.align		4
        /*001c*/ 	.word	0xfffffffc


//--------------------- .text._Z6addGPUPiS_S_     --------------------------
	.section	.text._Z6addGPUPiS_S_,"ax",@progbits
	.align	128
        .global         _Z6addGPUPiS_S_
        .type           _Z6addGPUPiS_S_,@function
        .size           _Z6addGPUPiS_S_,(.L_x_1 - _Z6addGPUPiS_S_)
        .other          _Z6addGPUPiS_S_,@"STO_CUDA_ENTRY STV_DEFAULT"
_Z6addGPUPiS_S_:
.text._Z6addGPUPiS_S_:
[----:B------:R-:W-:Y:S01]  /*0000*/  LDC R1, c[0x0][0x37c] ;  /* 0x0000df00ff017b82 */ /* 0x000fe20000000800 */
[----:B------:R-:W0:Y:S02]  /*0010*/  S2R R9, SR_CTAID.X ;  /* 0x0000000000097919 */ /* 0x000e240000002500 */
[----:B0-----:R-:W-:-:S13]  /*0020*/  ISETP.GT.U32.AND P0, PT, R9, 0x7a11f, PT ;  /* 0x0007a11f0900780c */ /* 0x001fda0003f04070 */
[----:B------:R-:W-:Y:S05]  /*0030*/  @P0 EXIT ;  /* 0x000000000000094d */ /* 0x000fea0003800000 */
[----:B------:R-:W0:Y:S01]  /*0040*/  LDC.64 R2, c[0x0][0x380] ;  /* 0x0000e000ff027b82 */ /* 0x000e220000000a00 */
[----:B------:R-:W1:Y:S07]  /*0050*/  LDCU.64 UR4, c[0x0][0x358] ;  /* 0x00006b00ff0477ac */ /* 0x000e6e0008000a00 */
[----:B------:R-:W2:Y:S08]  /*0060*/  LDC.64 R4, c[0x0][0x388] ;  /* 0x0000e200ff047b82 */ /* 0x000eb00000000a00 */
[----:B------:R-:W3:Y:S01]  /*0070*/  LDC.64 R6, c[0x0][0x390] ;  /* 0x0000e400ff067b82 */ /* 0x000ee20000000a00 */
[----:B0-----:R-:W-:-:S06]  /*0080*/  IMAD.WIDE.U32 R2, R9, 0x4, R2 ;  /* 0x0000000409027825 */ /* 0x001fcc00078e0002 */
[----:B-1----:R-:W4:Y:S01]  /*0090*/  LDG.E R2, desc[UR4][R2.64] ;  /* 0x0000000402027981 */ /* 0x002f22000c1e1900 */
[----:B--2---:R-:W-:-:S06]  /*00a0*/  IMAD.WIDE.U32 R4, R9, 0x4, R4 ;  /* 0x0000000409047825 */ /* 0x004fcc00078e0004 */
[----:B------:R-:W4:Y:S01]  /*00b0*/  LDG.E R5, desc[UR4][R4.64] ;  /* 0x0000000404057981 */ /* 0x000f22000c1e1900 */
[----:B---3--:R-:W-:Y:S01]  /*00c0*/  IMAD.WIDE.U32 R6, R9, 0x4, R6 ;  /* 0x0000000409067825 */ /* 0x008fe200078e0006 */
[----:B----4-:R-:W-:-:S05]  /*00d0*/  IADD3 R9, PT, PT, R2, R5, RZ ;  /* 0x0000000502097210 */ /* 0x010fca0007ffe0ff */
[----:B------:R-:W-:Y:S01]  /*00e0*/  STG.E desc[UR4][R6.64], R9 ;  /* 0x0000000906007986 */ /* 0x000fe2000c101904 */
[----:B------:R-:W-:Y:S05]  /*00f0*/  EXIT ;  /* 0x000000000000794d */ /* 0x000fea0003800000 */
.L_x_0:
[----:B------:R-:W-:-:S00]  /*0100*/  BRA `(.L_x_0) ;  /* 0xfffffffc00fc7947 */ /* 0x000fc0000383ffff */
[----:B------:R-:W-:-:S00]  /*0110*/  NOP ;  /* 0x0000000000007918 */ /* 0x000fc00000000000 */
        /* <DEDUP_REMOVED lines=14> */
.L_x_1:


//--------------------- .nv.shared.reserved.0     --------------------------
	.section	.nv.shared.reserved.0,"aw",@nobits
	.weak		__nv_reservedSMEM_offset_0_alias
	.size		__nv_reservedSMEM_offset_0_alias, 0, 64
	.other		__nv_reservedSMEM_offset_0_alias,@"STO_CUDA_RESERVED_SHARED STV_DEFAULT"
__nv_reservedSMEM_offset_0_alias:
	.zero		0
	.zero		64


//--------------------- .nv.constant0._Z6addGPUPiS_S_ --------------------------
	.section	.nv.constant0._Z6addGPUPiS_S_,"a",@progbits
	.sectionflags	@""
	.align	4
.nv.constant0._Z6addGPUPiS_S_:
	.zero		920


//--------------------- SYMBOLS --------------------------

	.type		.nv.reservedSmem.offset0,@object
	.size		.nv.reservedSmem.offset0,0x4
